//
// Generated by NVIDIA NVVM Compiler
//
// Compiler Build ID: CL-36424714
// Cuda compilation tools, release 13.0, V13.0.88
// Based on NVVM 20.0.0
//

.version 9.0
.target sm_100
.address_size 64

	// .globl	_Z17gpu_matrix_KernelPiS_S_iii

.visible .entry _Z17gpu_matrix_KernelPiS_S_iii(
	.param .u64 .ptr .align 1 _Z17gpu_matrix_KernelPiS_S_iii_param_0,
	.param .u64 .ptr .align 1 _Z17gpu_matrix_KernelPiS_S_iii_param_1,
	.param .u64 .ptr .align 1 _Z17gpu_matrix_KernelPiS_S_iii_param_2,
	.param .u32 _Z17gpu_matrix_KernelPiS_S_iii_param_3,
	.param .u32 _Z17gpu_matrix_KernelPiS_S_iii_param_4,
	.param .u32 _Z17gpu_matrix_KernelPiS_S_iii_param_5
)
{
	.reg .pred 	%p<13>;
	.reg .b32 	%r<96>;
	.reg .b64 	%rd<53>;

	ld.param.u64 	%rd8, [_Z17gpu_matrix_KernelPiS_S_iii_param_0];
	ld.param.u64 	%rd9, [_Z17gpu_matrix_KernelPiS_S_iii_param_1];
	ld.param.u64 	%rd7, [_Z17gpu_matrix_KernelPiS_S_iii_param_2];
	ld.param.u32 	%r27, [_Z17gpu_matrix_KernelPiS_S_iii_param_3];
	ld.param.u32 	%r25, [_Z17gpu_matrix_KernelPiS_S_iii_param_4];
	ld.param.u32 	%r26, [_Z17gpu_matrix_KernelPiS_S_iii_param_5];
	cvta.to.global.u64 	%rd1, %rd9;
	cvta.to.global.u64 	%rd2, %rd8;
	mov.u32 	%r28, %tid.y;
	mov.u32 	%r29, %ntid.y;
	mov.u32 	%r30, %ctaid.y;
	mad.lo.s32 	%r1, %r29, %r30, %r28;
	mov.u32 	%r31, %tid.x;
	mov.u32 	%r32, %ntid.x;
	mov.u32 	%r33, %ctaid.x;
	mad.lo.s32 	%r2, %r32, %r33, %r31;
	setp.ge.s32 	%p1, %r1, %r27;
	setp.ge.s32 	%p2, %r2, %r26;
	or.pred  	%p3, %p1, %p2;
	@%p3 bra 	$L__BB0_13;
	cvta.to.global.u64 	%rd10, %rd7;
	mad.lo.s32 	%r34, %r26, %r1, %r2;
	mul.wide.s32 	%rd11, %r34, 4;
	add.s64 	%rd3, %rd10, %rd11;
	mov.b32 	%r35, 0;
	st.global.u32 	[%rd3], %r35;
	setp.lt.s32 	%p4, %r25, 1;
	@%p4 bra 	$L__BB0_13;
	mul.lo.s32 	%r3, %r25, %r1;
	and.b32  	%r4, %r25, 7;
	setp.lt.u32 	%p5, %r25, 8;
	mov.b32 	%r90, 0;
	mov.u32 	%r93, %r90;
	@%p5 bra 	$L__BB0_5;
	and.b32  	%r93, %r25, 2147483640;
	neg.s32 	%r88, %r93;
	shl.b32 	%r7, %r26, 3;
	mul.wide.u32 	%rd12, %r3, 4;
	add.s64 	%rd13, %rd12, %rd2;
	add.s64 	%rd52, %rd13, 16;
	mov.b32 	%r90, 0;
	mul.wide.s32 	%rd16, %r26, 4;
	mov.u32 	%r87, %r2;
$L__BB0_4:
	.pragma "nounroll";
	ld.global.u32 	%r38, [%rd52+-16];
	mul.wide.s32 	%rd14, %r87, 4;
	add.s64 	%rd15, %rd1, %rd14;
	ld.global.u32 	%r39, [%rd15];
	mad.lo.s32 	%r40, %r39, %r38, %r90;
	st.global.u32 	[%rd3], %r40;
	ld.global.u32 	%r41, [%rd52+-12];
	add.s64 	%rd17, %rd15, %rd16;
	ld.global.u32 	%r42, [%rd17];
	mad.lo.s32 	%r43, %r42, %r41, %r40;
	st.global.u32 	[%rd3], %r43;
	ld.global.u32 	%r44, [%rd52+-8];
	add.s64 	%rd18, %rd17, %rd16;
	ld.global.u32 	%r45, [%rd18];
	mad.lo.s32 	%r46, %r45, %r44, %r43;
	st.global.u32 	[%rd3], %r46;
	ld.global.u32 	%r47, [%rd52+-4];
	add.s64 	%rd19, %rd18, %rd16;
	ld.global.u32 	%r48, [%rd19];
	mad.lo.s32 	%r49, %r48, %r47, %r46;
	st.global.u32 	[%rd3], %r49;
	ld.global.u32 	%r50, [%rd52];
	add.s64 	%rd20, %rd19, %rd16;
	ld.global.u32 	%r51, [%rd20];
	mad.lo.s32 	%r52, %r51, %r50, %r49;
	st.global.u32 	[%rd3], %r52;
	ld.global.u32 	%r53, [%rd52+4];
	add.s64 	%rd21, %rd20, %rd16;
	ld.global.u32 	%r54, [%rd21];
	mad.lo.s32 	%r55, %r54, %r53, %r52;
	st.global.u32 	[%rd3], %r55;
	ld.global.u32 	%r56, [%rd52+8];
	add.s64 	%rd22, %rd21, %rd16;
	ld.global.u32 	%r57, [%rd22];
	mad.lo.s32 	%r58, %r57, %r56, %r55;
	st.global.u32 	[%rd3], %r58;
	ld.global.u32 	%r59, [%rd52+12];
	add.s64 	%rd23, %rd22, %rd16;
	ld.global.u32 	%r60, [%rd23];
	mad.lo.s32 	%r90, %r60, %r59, %r58;
	st.global.u32 	[%rd3], %r90;
	add.s32 	%r88, %r88, 8;
	add.s32 	%r87, %r87, %r7;
	add.s64 	%rd52, %rd52, 32;
	setp.ne.s32 	%p6, %r88, 0;
	@%p6 bra 	$L__BB0_4;
$L__BB0_5:
	setp.eq.s32 	%p7, %r4, 0;
	@%p7 bra 	$L__BB0_13;
	and.b32  	%r16, %r25, 3;
	setp.lt.u32 	%p8, %r4, 4;
	@%p8 bra 	$L__BB0_8;
	add.s32 	%r61, %r93, %r3;
	mul.wide.u32 	%rd24, %r61, 4;
	add.s64 	%rd25, %rd2, %rd24;
	ld.global.u32 	%r62, [%rd25];
	mad.lo.s32 	%r63, %r93, %r26, %r2;
	mul.wide.s32 	%rd26, %r63, 4;
	add.s64 	%rd27, %rd1, %rd26;
	ld.global.u32 	%r64, [%rd27];
	mad.lo.s32 	%r65, %r64, %r62, %r90;
	st.global.u32 	[%rd3], %r65;
	cvt.u64.u32 	%rd28, %r3;
	cvt.u64.u32 	%rd29, %r93;
	add.s64 	%rd30, %rd29, %rd28;
	shl.b64 	%rd31, %rd30, 2;
	add.s64 	%rd32, %rd2, %rd31;
	ld.global.u32 	%r66, [%rd32+4];
	mul.wide.s32 	%rd33, %r26, 4;
	add.s64 	%rd34, %rd27, %rd33;
	ld.global.u32 	%r67, [%rd34];
	mad.lo.s32 	%r68, %r67, %r66, %r65;
	st.global.u32 	[%rd3], %r68;
	ld.global.u32 	%r69, [%rd32+8];
	add.s64 	%rd35, %rd34, %rd33;
	ld.global.u32 	%r70, [%rd35];
	mad.lo.s32 	%r71, %r70, %r69, %r68;
	st.global.u32 	[%rd3], %r71;
	ld.global.u32 	%r72, [%rd32+12];
	add.s64 	%rd36, %rd35, %rd33;
	ld.global.u32 	%r73, [%rd36];
	mad.lo.s32 	%r90, %r73, %r72, %r71;
	st.global.u32 	[%rd3], %r90;
	add.s32 	%r93, %r93, 4;
$L__BB0_8:
	setp.eq.s32 	%p9, %r16, 0;
	@%p9 bra 	$L__BB0_13;
	setp.eq.s32 	%p10, %r16, 1;
	@%p10 bra 	$L__BB0_11;
	add.s32 	%r74, %r93, %r3;
	mul.wide.u32 	%rd37, %r74, 4;
	add.s64 	%rd38, %rd2, %rd37;
	ld.global.u32 	%r75, [%rd38];
	mad.lo.s32 	%r76, %r93, %r26, %r2;
	mul.wide.s32 	%rd39, %r76, 4;
	add.s64 	%rd40, %rd1, %rd39;
	ld.global.u32 	%r77, [%rd40];
	mad.lo.s32 	%r78, %r77, %r75, %r90;
	st.global.u32 	[%rd3], %r78;
	cvt.u64.u32 	%rd41, %r3;
	cvt.u64.u32 	%rd42, %r93;
	add.s64 	%rd43, %rd42, %rd41;
	shl.b64 	%rd44, %rd43, 2;
	add.s64 	%rd45, %rd2, %rd44;
	ld.global.u32 	%r79, [%rd45+4];
	mul.wide.s32 	%rd46, %r26, 4;
	add.s64 	%rd47, %rd40, %rd46;
	ld.global.u32 	%r80, [%rd47];
	mad.lo.s32 	%r90, %r80, %r79, %r78;
	st.global.u32 	[%rd3], %r90;
	add.s32 	%r93, %r93, 2;
$L__BB0_11:
	and.b32  	%r81, %r25, 1;
	setp.eq.b32 	%p11, %r81, 1;
	not.pred 	%p12, %p11;
	@%p12 bra 	$L__BB0_13;
	add.s32 	%r82, %r93, %r3;
	mul.wide.u32 	%rd48, %r82, 4;
	add.s64 	%rd49, %rd2, %rd48;
	ld.global.u32 	%r83, [%rd49];
	mad.lo.s32 	%r84, %r93, %r26, %r2;
	mul.wide.s32 	%rd50, %r84, 4;
	add.s64 	%rd51, %rd1, %rd50;
	ld.global.u32 	%r85, [%rd51];
	mad.lo.s32 	%r86, %r85, %r83, %r90;
	st.global.u32 	[%rd3], %r86;
$L__BB0_13:
	ret;

}


// ===== COMPILED SASS (sm_100) =====

	.target	sm_100

	.elftype	@"ET_EXEC"


//--------------------- .note.nv.tkinfo           --------------------------
	.section	.note.nv.tkinfo,"",@"SHT_NOTE"
	.sectionflags	@"SHF_NOTE_NV_TKINFO"
	.tkinfo
        /*0018*/ 	.word	0x00000002
        /*0030*/ 	.string	""
        /*0030*/ 	.string	"ptxas"
        /*0030*/ 	.string	"Cuda compilation tools, release 13.0, V13.0.88"
        /*0030*/ 	.string	"Build cuda_13.0.r13.0/compiler.36424714_0"
        /*0030*/ 	.string	"-arch sm_100 -m 64 "



//--------------------- .note.nv.cuinfo           --------------------------
	.section	.note.nv.cuinfo,"",@"SHT_NOTE"
	.sectionflags	@"SHF_NOTE_NV_CUINFO"
        /*0018*/ 	.short	0x0002
        /*001a*/ 	.short	0x0064
        /*001c*/ 	.short	0x0082
	.zero		2


//--------------------- .nv.info                  --------------------------
	.section	.nv.info,"",@"SHT_CUDA_INFO"
	.align	4


	//----- nvinfo : EIATTR_REGCOUNT
	.align		4
        /*0000*/ 	.byte	0x04, 0x2f
        /*0002*/ 	.short	(.L_1 - .L_0)
	.align		4
.L_0:
        /*0004*/ 	.word	index@(_Z17gpu_matrix_KernelPiS_S_iii)
        /*0008*/ 	.word	0x0000001c


	//----- nvinfo : EIATTR_FRAME_SIZE
	.align		4
.L_1:
        /*000c*/ 	.byte	0x04, 0x11
        /*000e*/ 	.short	(.L_3 - .L_2)
	.align		4
.L_2:
        /*0010*/ 	.word	index@(_Z17gpu_matrix_KernelPiS_S_iii)
        /*0014*/ 	.word	0x00000000


	//----- nvinfo : EIATTR_MIN_STACK_SIZE
	.align		4
.L_3:
        /*0018*/ 	.byte	0x04, 0x12
        /*001a*/ 	.short	(.L_5 - .L_4)
	.align		4
.L_4:
        /*001c*/ 	.word	index@(_Z17gpu_matrix_KernelPiS_S_iii)
        /*0020*/ 	.word	0x00000000
.L_5:


//--------------------- .nv.compat                --------------------------
	.section	.nv.compat,"",@"SHT_CUDA_COMPAT_INFO"
	.align	4
        /*0000*/ 	.byte	0x02, 0x09, 0x00, 0x00, 0x02, 0x02, 0x01, 0x00, 0x02, 0x05, 0x05, 0x00, 0x03, 0x07, 0x01, 0x01
        /*0010*/ 	.byte	0x02, 0x03, 0x00, 0x00, 0x02, 0x06, 0x01, 0x00, 0x04, 0x0b, 0x08, 0x00, 0x09, 0x00, 0x00, 0x00
        /*0020*/ 	.byte	0x00, 0x00, 0x00, 0x00


//--------------------- .nv.info._Z17gpu_matrix_KernelPiS_S_iii --------------------------
	.section	.nv.info._Z17gpu_matrix_KernelPiS_S_iii,"",@"SHT_CUDA_INFO"
	.sectionflags	@""
	.align	4


	//----- nvinfo : EIATTR_CUDA_API_VERSION
	.align		4
        /*0000*/ 	.byte	0x04, 0x37
        /*0002*/ 	.short	(.L_7 - .L_6)
.L_6:
        /*0004*/ 	.word	0x00000082


	//----- nvinfo : EIATTR_KPARAM_INFO
	.align		4
.L_7:
        /*0008*/ 	.byte	0x04, 0x17
        /*000a*/ 	.short	(.L_9 - .L_8)
.L_8:
        /*000c*/ 	.word	0x00000000
        /*0010*/ 	.short	0x0005
        /*0012*/ 	.short	0x0020
        /*0014*/ 	.byte	0x00, 0xf0, 0x11, 0x00


	//----- nvinfo : EIATTR_KPARAM_INFO
	.align		4
.L_9:
        /*0018*/ 	.byte	0x04, 0x17
        /*001a*/ 	.short	(.L_11 - .L_10)
.L_10:
        /*001c*/ 	.word	0x00000000
        /*0020*/ 	.short	0x0004
        /*0022*/ 	.short	0x001c
        /*0024*/ 	.byte	0x00, 0xf0, 0x11, 0x00


	//----- nvinfo : EIATTR_KPARAM_INFO
	.align		4
.L_11:
        /*0028*/ 	.byte	0x04, 0x17
        /*002a*/ 	.short	(.L_13 - .L_12)
.L_12:
        /*002c*/ 	.word	0x00000000
        /*0030*/ 	.short	0x0003
        /*0032*/ 	.short	0x0018
        /*0034*/ 	.byte	0x00, 0xf0, 0x11, 0x00


	//----- nvinfo : EIATTR_KPARAM_INFO
	.align		4
.L_13:
        /*0038*/ 	.byte	0x04, 0x17
        /*003a*/ 	.short	(.L_15 - .L_14)
.L_14:
        /*003c*/ 	.word	0x00000000
        /*0040*/ 	.short	0x0002
        /*0042*/ 	.short	0x0010
        /*0044*/ 	.byte	0x00, 0xf5, 0x21, 0x00


	//----- nvinfo : EIATTR_KPARAM_INFO
	.align		4
.L_15:
        /*0048*/ 	.byte	0x04, 0x17
        /*004a*/ 	.short	(.L_17 - .L_16)
.L_16:
        /*004c*/ 	.word	0x00000000
        /*0050*/ 	.short	0x0001
        /*0052*/ 	.short	0x0008
        /*0054*/ 	.byte	0x00, 0xf5, 0x21, 0x00


	//----- nvinfo : EIATTR_KPARAM_INFO
	.align		4
.L_17:
        /*0058*/ 	.byte	0x04, 0x17
        /*005a*/ 	.short	(.L_19 - .L_18)
.L_18:
        /*005c*/ 	.word	0x00000000
        /*0060*/ 	.short	0x0000
        /*0062*/ 	.short	0x0000
        /*0064*/ 	.byte	0x00, 0xf5, 0x21, 0x00


	//----- nvinfo : EIATTR_SPARSE_MMA_MASK
	.align		4
.L_19:
        /*0068*/ 	.byte	0x03, 0x50
        /*006a*/ 	.short	0x0000


	//----- nvinfo : EIATTR_MAXREG_COUNT
	.align		4
        /*006c*/ 	.byte	0x03, 0x1b
        /*006e*/ 	.short	0x00ff


	//----- nvinfo : EIATTR_MERCURY_ISA_VERSION
	.align		4
        /*0070*/ 	.byte	0x03, 0x5f
        /*0072*/ 	.short	0x0101


	//----- nvinfo : EIATTR_VRC_CTA_INIT_COUNT
	.align		4
        /*0074*/ 	.byte	0x02, 0x4a
	.zero		1
	.zero		1


	//----- nvinfo : EIATTR_EXIT_INSTR_OFFSETS
	.align		4
        /*0078*/ 	.byte	0x04, 0x1c
        /*007a*/ 	.short	(.L_21 - .L_20)


	//   ....[0]....
.L_20:
        /*007c*/ 	.word	0x000000d0


	//   ....[1]....
        /*0080*/ 	.word	0x00000150


	//   ....[2]....
        /*0084*/ 	.word	0x00000540


	//   ....[3]....
        /*0088*/ 	.word	0x00000780


	//   ....[4]....
        /*008c*/ 	.word	0x00000920


	//   ....[5]....
        /*0090*/ 	.word	0x000009d0


	//----- nvinfo : EIATTR_CBANK_PARAM_SIZE
	.align		4
.L_21:
        /*0094*/ 	.byte	0x03, 0x19
        /*0096*/ 	.short	0x0024


	//----- nvinfo : EIATTR_PARAM_CBANK
	.align		4
        /*0098*/ 	.byte	0x04, 0x0a
        /*009a*/ 	.short	(.L_23 - .L_22)
	.align		4
.L_22:
        /*009c*/ 	.word	index@(.nv.constant0._Z17gpu_matrix_KernelPiS_S_iii)
        /*00a0*/ 	.short	0x0380
        /*00a2*/ 	.short	0x0024


	//----- nvinfo : EIATTR_SW_WAR
	.align		4
.L_23:
        /*00a4*/ 	.byte	0x04, 0x36
        /*00a6*/ 	.short	(.L_25 - .L_24)
.L_24:
        /*00a8*/ 	.word	0x00000008
.L_25:


//--------------------- .nv.callgraph             --------------------------
	.section	.nv.callgraph,"",@"SHT_CUDA_CALLGRAPH"
	.align	4
	.sectionentsize	8
	.align		4
        /*0000*/ 	.word	0x00000000
	.align		4
        /*0004*/ 	.word	0xffffffff
	.align		4
        /*0008*/ 	.word	0x00000000
	.align		4
        /*000c*/ 	.word	0xfffffffe
	.align		4
        /*0010*/ 	.word	0x00000000
	.align		4
        /*0014*/ 	.word	0xfffffffd
	.align		4
        /*0018*/ 	.word	0x00000000
	.align		4
        /*001c*/ 	.word	0xfffffffc


//--------------------- .text._Z17gpu_matrix_KernelPiS_S_iii --------------------------
	.section	.text._Z17gpu_matrix_KernelPiS_S_iii,"ax",@progbits
	.align	128
        .global         _Z17gpu_matrix_KernelPiS_S_iii
        .type           _Z17gpu_matrix_KernelPiS_S_iii,@function
        .size           _Z17gpu_matrix_KernelPiS_S_iii,(.L_x_5 - _Z17gpu_matrix_KernelPiS_S_iii)
        .other          _Z17gpu_matrix_KernelPiS_S_iii,@"STO_CUDA_ENTRY STV_DEFAULT"
_Z17gpu_matrix_KernelPiS_S_iii:
.text._Z17gpu_matrix_KernelPiS_S_iii:
[----:B------:R-:W-:Y:S01]  /*0000*/  LDC R1, c[0x0][0x37c] ;  /* 0x0000df00ff017b82 */ /* 0x000fe20000000800 */
[----:B------:R-:W0:Y:S01]  /*0010*/  S2R R7, SR_TID.X ;  /* 0x0000000000077919 */ /* 0x000e220000002100 */
[----:B------:R-:W1:Y:S06]  /*0020*/  LDCU UR4, c[0x0][0x364] ;  /* 0x00006c80ff0477ac */ /* 0x000e6c0008000800 */
[----:B------:R-:W2:Y:S01]  /*0030*/  LDC R0, c[0x0][0x3a0] ;  /* 0x0000e800ff007b82 */ /* 0x000ea20000000800 */
[----:B------:R-:W0:Y:S01]  /*0040*/  S2R R4, SR_CTAID.X ;  /* 0x0000000000047919 */ /* 0x000e220000002500 */
[----:B------:R-:W0:Y:S01]  /*0050*/  LDCU UR5, c[0x0][0x360] ;  /* 0x00006c00ff0577ac */ /* 0x000e220008000800 */
[----:B------:R-:W1:Y:S01]  /*0060*/  S2R R5, SR_TID.Y ;  /* 0x0000000000057919 */ /* 0x000e620000002200 */
[----:B------:R-:W3:Y:S01]  /*0070*/  LDCU UR6, c[0x0][0x398] ;  /* 0x00007300ff0677ac */ /* 0x000ee20008000800 */
[----:B------:R-:W1:Y:S01]  /*0080*/  S2R R2, SR_CTAID.Y ;  /* 0x0000000000027919 */ /* 0x000e620000002600 */
[----:B0-----:R-:W-:-:S05]  /*0090*/  IMAD R7, R4, UR5, R7 ;  /* 0x0000000504077c24 */ /* 0x001fca000f8e0207 */
[----:B--2---:R-:W-:Y:S01]  /*00a0*/  ISETP.GE.AND P0, PT, R7, R0, PT ;  /* 0x000000000700720c */ /* 0x004fe20003f06270 */
[----:B-1----:R-:W-:-:S05]  /*00b0*/  IMAD R5, R2, UR4, R5 ;  /* 0x0000000402057c24 */ /* 0x002fca000f8e0205 */
[----:B---3--:R-:W-:-:S13]  /*00c0*/  ISETP.GE.OR P0, PT, R5, UR6, P0 ;  /* 0x0000000605007c0c */ /* 0x008fda0008706670 */
[----:B------:R-:W-:Y:S05]  /*00d0*/  @P0 EXIT ;  /* 0x000000000000094d */ /* 0x000fea0003800000 */
[----:B------:R-:W0:Y:S01]  /*00e0*/  LDC R6, c[0x0][0x39c] ;  /* 0x0000e700ff067b82 */ /* 0x000e220000000800 */
[----:B------:R-:W1:Y:S01]  /*00f0*/  LDCU.64 UR4, c[0x0][0x358] ;  /* 0x00006b00ff0477ac */ /* 0x000e620008000a00 */
[----:B------:R-:W-:-:S06]  /*0100*/  IMAD R9, R5, R0, R7 ;  /* 0x0000000005097224 */ /* 0x000fcc00078e0207 */
[----:B------:R-:W2:Y:S01]  /*0110*/  LDC.64 R2, c[0x0][0x390] ;  /* 0x0000e400ff027b82 */ /* 0x000ea20000000a00 */
[----:B0-----:R-:W-:Y:S01]  /*0120*/  ISETP.GE.AND P0, PT, R6, 0x1, PT ;  /* 0x000000010600780c */ /* 0x001fe20003f06270 */
[----:B--2---:R-:W-:-:S05]  /*0130*/  IMAD.WIDE R2, R9, 0x4, R2 ;  /* 0x0000000409027825 */ /* 0x004fca00078e0202 */
[----:B-1----:R0:W-:Y:S07]  /*0140*/  STG.E desc[UR4][R2.64], RZ ;  /* 0x000000ff02007986 */ /* 0x0021ee000c101904 */
[----:B------:R-:W-:Y:S05]  /*0150*/  @!P0 EXIT ;  /* 0x000000000000894d */ /* 0x000fea0003800000 */
[C---:B------:R-:W-:Y:S01]  /*0160*/  ISETP.GE.U32.AND P1, PT, R6.reuse, 0x8, PT ;  /* 0x000000080600780c */ /* 0x040fe20003f26070 */
[----:B------:R-:W-:Y:S01]  /*0170*/  HFMA2 R11, -RZ, RZ, 0, 0 ;  /* 0x00000000ff0b7431 */ /* 0x000fe200000001ff */
[----:B------:R-:W-:Y:S01]  /*0180*/  LOP3.LUT R12, R6, 0x7, RZ, 0xc0, !PT ;  /* 0x00000007060c7812 */ /* 0x000fe200078ec0ff */
[----:B------:R-:W-:Y:S01]  /*0190*/  IMAD R8, R5, R6, RZ ;  /* 0x0000000605087224 */ /* 0x000fe200078e02ff */
[----:B------:R-:W-:Y:S02]  /*01a0*/  MOV R9, RZ ;  /* 0x000000ff00097202 */ /* 0x000fe40000000f00 */
[----:B------:R-:W-:-:S07]  /*01b0*/  ISETP.NE.AND P0, PT, R12, RZ, PT ;  /* 0x000000ff0c00720c */ /* 0x000fce0003f05270 */
[----:B------:R-:W-:Y:S06]  /*01c0*/  @!P1 BRA `(.L_x_0) ;  /* 0x0000000000dc9947 */ /* 0x000fec0003800000 */
[----:B------:R-:W1:Y:S01]  /*01d0*/  LDC.64 R4, c[0x0][0x380] ;  /* 0x0000e000ff047b82 */ /* 0x000e620000000a00 */
[----:B------:R-:W-:Y:S02]  /*01e0*/  LOP3.LUT R9, R6, 0x7ffffff8, RZ, 0xc0, !PT ;  /* 0x7ffffff806097812 */ /* 0x000fe400078ec0ff */
[----:B------:R-:W-:Y:S02]  /*01f0*/  MOV R11, RZ ;  /* 0x000000ff000b7202 */ /* 0x000fe40000000f00 */
[----:B------:R-:W-:Y:S02]  /*0200*/  MOV R13, R7 ;  /* 0x00000007000d7202 */ /* 0x000fe40000000f00 */
[----:B------:R-:W-:Y:S01]  /*0210*/  IADD3 R10, PT, PT, -R9, RZ, RZ ;  /* 0x000000ff090a7210 */ /* 0x000fe20007ffe1ff */
[----:B-1----:R-:W-:-:S03]  /*0220*/  IMAD.WIDE.U32 R4, R8, 0x4, R4 ;  /* 0x0000000408047825 */ /* 0x002fc600078e0004 */
[----:B------:R-:W-:-:S04]  /*0230*/  IADD3 R4, P1, PT, R4, 0x10, RZ ;  /* 0x0000001004047810 */ /* 0x000fc80007f3e0ff */
[----:B------:R-:W-:-:S09]  /*0240*/  IADD3.X R5, PT, PT, RZ, R5, RZ, P1, !PT ;  /* 0x00000005ff057210 */ /* 0x000fd20000ffe4ff */
.L_x_1:
[----:B------:R-:W1:Y:S01]  /*0250*/  LDC.64 R14, c[0x0][0x388] ;  /* 0x0000e200ff0e7b82 */ /* 0x000e620000000a00 */
[----:B--2---:R-:W2:Y:S01]  /*0260*/  LDG.E R16, desc[UR4][R4.64+-0x10] ;  /* 0xfffff00404107981 */ /* 0x004ea2000c1e1900 */
[----:B-1----:R-:W-:-:S05]  /*0270*/  IMAD.WIDE R14, R13, 0x4, R14 ;  /* 0x000000040d0e7825 */ /* 0x002fca00078e020e */
[----:B------:R-:W2:Y:S02]  /*0280*/  LDG.E R17, desc[UR4][R14.64] ;  /* 0x000000040e117981 */ /* 0x000ea4000c1e1900 */
[----:B--2---:R-:W-:Y:S02]  /*0290*/  IMAD R11, R16, R17, R11 ;  /* 0x00000011100b7224 */ /* 0x004fe400078e020b */
[----:B------:R-:W-:-:S03]  /*02a0*/  IMAD.WIDE R16, R0, 0x4, R14 ;  /* 0x0000000400107825 */ /* 0x000fc600078e020e */
[----:B------:R1:W-:Y:S04]  /*02b0*/  STG.E desc[UR4][R2.64], R11 ;  /* 0x0000000b02007986 */ /* 0x0003e8000c101904 */
[----:B------:R-:W2:Y:S04]  /*02c0*/  LDG.E R18, desc[UR4][R4.64+-0xc] ;  /* 0xfffff40404127981 */ /* 0x000ea8000c1e1900 */
[----:B------:R-:W2:Y:S02]  /*02d0*/  LDG.E R19, desc[UR4][R16.64] ;  /* 0x0000000410137981 */ /* 0x000ea4000c1e1900 */
[----:B--2---:R-:W-:-:S02]  /*02e0*/  IMAD R21, R18, R19, R11 ;  /* 0x0000001312157224 */ /* 0x004fc400078e020b */
[----:B------:R-:W-:-:S03]  /*02f0*/  IMAD.WIDE R18, R0, 0x4, R16 ;  /* 0x0000000400127825 */ /* 0x000fc600078e0210 */
[----:B------:R2:W-:Y:S04]  /*0300*/  STG.E desc[UR4][R2.64], R21 ;  /* 0x0000001502007986 */ /* 0x0005e8000c101904 */
[----:B------:R-:W3:Y:S04]  /*0310*/  LDG.E R20, desc[UR4][R4.64+-0x8] ;  /* 0xfffff80404147981 */ /* 0x000ee8000c1e1900 */
[----:B------:R-:W3:Y:S01]  /*0320*/  LDG.E R22, desc[UR4][R18.64] ;  /* 0x0000000412167981 */ /* 0x000ee2000c1e1900 */
[----:B------:R-:W-:-:S04]  /*0330*/  IMAD.WIDE R14, R0, 0x4, R18 ;  /* 0x00000004000e7825 */ /* 0x000fc800078e0212 */
[----:B---3--:R-:W-:-:S05]  /*0340*/  IMAD R23, R20, R22, R21 ;  /* 0x0000001614177224 */ /* 0x008fca00078e0215 */
[----:B------:R3:W-:Y:S04]  /*0350*/  STG.E desc[UR4][R2.64], R23 ;  /* 0x0000001702007986 */ /* 0x0007e8000c101904 */
[----:B------:R-:W4:Y:S04]  /*0360*/  LDG.E R20, desc[UR4][R4.64+-0x4] ;  /* 0xfffffc0404147981 */ /* 0x000f28000c1e1900 */
[----:B-1----:R-:W4:Y:S01]  /*0370*/  LDG.E R11, desc[UR4][R14.64] ;  /* 0x000000040e0b7981 */ /* 0x002f22000c1e1900 */
[----:B------:R-:W-:-:S04]  /*0380*/  IMAD.WIDE R16, R0, 0x4, R14 ;  /* 0x0000000400107825 */ /* 0x000fc800078e020e */
[----:B----4-:R-:W-:-:S05]  /*0390*/  IMAD R11, R20, R11, R23 ;  /* 0x0000000b140b7224 */ /* 0x010fca00078e0217 */
[----:B------:R1:W-:Y:S04]  /*03a0*/  STG.E desc[UR4][R2.64], R11 ;  /* 0x0000000b02007986 */ /* 0x0003e8000c101904 */
[----:B------:R-:W4:Y:S04]  /*03b0*/  LDG.E R20, desc[UR4][R4.64] ;  /* 0x0000000404147981 */ /* 0x000f28000c1e1900 */
[----:B--2---:R-:W4:Y:S01]  /*03c0*/  LDG.E R21, desc[UR4][R16.64] ;  /* 0x0000000410157981 */ /* 0x004f22000c1e1900 */
[----:B------:R-:W-:-:S04]  /*03d0*/  IMAD.WIDE R18, R0, 0x4, R16 ;  /* 0x0000000400127825 */ /* 0x000fc800078e0210 */
[----:B----4-:R-:W-:-:S05]  /*03e0*/  IMAD R21, R20, R21, R11 ;  /* 0x0000001514157224 */ /* 0x010fca00078e020b */
[----:B------:R2:W-:Y:S04]  /*03f0*/  STG.E desc[UR4][R2.64], R21 ;  /* 0x0000001502007986 */ /* 0x0005e8000c101904 */
[----:B------:R-:W3:Y:S04]  /*0400*/  LDG.E R20, desc[UR4][R4.64+0x4] ;  /* 0x0000040404147981 */ /* 0x000ee8000c1e1900 */
[----:B------:R-:W3:Y:S01]  /*0410*/  LDG.E R22, desc[UR4][R18.64] ;  /* 0x0000000412167981 */ /* 0x000ee2000c1e1900 */
[----:B------:R-:W-:-:S04]  /*0420*/  IMAD.WIDE R14, R0, 0x4, R18 ;  /* 0x00000004000e7825 */ /* 0x000fc800078e0212 */
[----:B---3--:R-:W-:-:S05]  /*0430*/  IMAD R23, R20, R22, R21 ;  /* 0x0000001614177224 */ /* 0x008fca00078e0215 */
[----:B------:R2:W-:Y:S04]  /*0440*/  STG.E desc[UR4][R2.64], R23 ;  /* 0x0000001702007986 */ /* 0x0005e8000c101904 */
[----:B------:R-:W3:Y:S04]  /*0450*/  LDG.E R20, desc[UR4][R4.64+0x8] ;  /* 0x0000080404147981 */ /* 0x000ee8000c1e1900 */
[----:B-1----:R-:W3:Y:S01]  /*0460*/  LDG.E R11, desc[UR4][R14.64] ;  /* 0x000000040e0b7981 */ /* 0x002ee2000c1e1900 */
[----:B------:R-:W-:Y:S01]  /*0470*/  IMAD.WIDE R16, R0, 0x4, R14 ;  /* 0x0000000400107825 */ /* 0x000fe200078e020e */
[----:B------:R-:W-:-:S03]  /*0480*/  IADD3 R10, PT, PT, R10, 0x8, RZ ;  /* 0x000000080a0a7810 */ /* 0x000fc60007ffe0ff */
[----:B---3--:R-:W-:-:S05]  /*0490*/  IMAD R25, R20, R11, R23 ;  /* 0x0000000b14197224 */ /* 0x008fca00078e0217 */
[----:B------:R2:W-:Y:S04]  /*04a0*/  STG.E desc[UR4][R2.64], R25 ;  /* 0x0000001902007986 */ /* 0x0005e8000c101904 */
[----:B------:R-:W3:Y:S04]  /*04b0*/  LDG.E R16, desc[UR4][R16.64] ;  /* 0x0000000410107981 */ /* 0x000ee8000c1e1900 */
[----:B------:R1:W3:Y:S01]  /*04c0*/  LDG.E R20, desc[UR4][R4.64+0xc] ;  /* 0x00000c0404147981 */ /* 0x0002e2000c1e1900 */
[----:B------:R-:W-:Y:S02]  /*04d0*/  ISETP.NE.AND P1, PT, R10, RZ, PT ;  /* 0x000000ff0a00720c */ /* 0x000fe40003f25270 */
[----:B------:R-:W-:-:S02]  /*04e0*/  LEA R13, R0, R13, 0x3 ;  /* 0x0000000d000d7211 */ /* 0x000fc400078e18ff */
[----:B-1----:R-:W-:-:S04]  /*04f0*/  IADD3 R4, P2, PT, R4, 0x20, RZ ;  /* 0x0000002004047810 */ /* 0x002fc80007f5e0ff */
[----:B------:R-:W-:Y:S01]  /*0500*/  IADD3.X R5, PT, PT, RZ, R5, RZ, P2, !PT ;  /* 0x00000005ff057210 */ /* 0x000fe200017fe4ff */
[----:B---3--:R-:W-:-:S05]  /*0510*/  IMAD R11, R20, R16, R25 ;  /* 0x00000010140b7224 */ /* 0x008fca00078e0219 */
[----:B------:R2:W-:Y:S01]  /*0520*/  STG.E desc[UR4][R2.64], R11 ;  /* 0x0000000b02007986 */ /* 0x0005e2000c101904 */
[----:B------:R-:W-:Y:S05]  /*0530*/  @P1 BRA `(.L_x_1) ;  /* 0xfffffffc00441947 */ /* 0x000fea000383ffff */
.L_x_0:
[----:B------:R-:W-:Y:S05]  /*0540*/  @!P0 EXIT ;  /* 0x000000000000894d */ /* 0x000fea0003800000 */
[----:B------:R-:W-:Y:S02]  /*0550*/  ISETP.GE.U32.AND P1, PT, R12, 0x4, PT ;  /* 0x000000040c00780c */ /* 0x000fe40003f26070 */
[----:B------:R-:W-:-:S04]  /*0560*/  LOP3.LUT R16, R6, 0x3, RZ, 0xc0, !PT ;  /* 0x0000000306107812 */ /* 0x000fc800078ec0ff */
[----:B------:R-:W-:-:S07]  /*0570*/  ISETP.NE.AND P0, PT, R16, RZ, PT ;  /* 0x000000ff1000720c */ /* 0x000fce0003f05270 */
[----:B------:R-:W-:Y:S06]  /*0580*/  @!P1 BRA `(.L_x_2) ;  /* 0x00000000007c9947 */ /* 0x000fec0003800000 */
[----:B------:R-:W1:Y:S01]  /*0590*/  LDC.64 R14, c[0x0][0x380] ;  /* 0x0000e000ff0e7b82 */ /* 0x000e620000000a00 */
[----:B------:R-:W-:Y:S01]  /*05a0*/  IADD3 R5, PT, PT, R8, R9, RZ ;  /* 0x0000000908057210 */ /* 0x000fe20007ffe0ff */
[----:B------:R-:W-:Y:S01]  /*05b0*/  IMAD R17, R9, R0, R7 ;  /* 0x0000000009117224 */ /* 0x000fe200078e0207 */
[----:B------:R-:W3:Y:S05]  /*05c0*/  LDCU.64 UR6, c[0x0][0x380] ;  /* 0x00007000ff0677ac */ /* 0x000eea0008000a00 */
[----:B------:R-:W4:Y:S01]  /*05d0*/  LDC.64 R12, c[0x0][0x388] ;  /* 0x0000e200ff0c7b82 */ /* 0x000f220000000a00 */
[----:B-1----:R-:W-:-:S06]  /*05e0*/  IMAD.WIDE.U32 R14, R5, 0x4, R14 ;  /* 0x00000004050e7825 */ /* 0x002fcc00078e000e */
[----:B------:R-:W5:Y:S01]  /*05f0*/  LDG.E R14, desc[UR4][R14.64] ;  /* 0x000000040e0e7981 */ /* 0x000f62000c1e1900 */
[----:B----4-:R-:W-:-:S05]  /*0600*/  IMAD.WIDE R12, R17, 0x4, R12 ;  /* 0x00000004110c7825 */ /* 0x010fca00078e020c */
[----:B------:R-:W5:Y:S01]  /*0610*/  LDG.E R10, desc[UR4][R12.64] ;  /* 0x000000040c0a7981 */ /* 0x000f62000c1e1900 */
[----:B------:R-:W-:-:S04]  /*0620*/  IADD3 R5, P1, PT, R8, R9, RZ ;  /* 0x0000000908057210 */ /* 0x000fc80007f3e0ff */
[----:B------:R-:W-:Y:S02]  /*0630*/  IADD3.X R18, PT, PT, RZ, RZ, RZ, P1, !PT ;  /* 0x000000ffff127210 */ /* 0x000fe40000ffe4ff */
[----:B---3--:R-:W-:-:S04]  /*0640*/  LEA R4, P1, R5, UR6, 0x2 ;  /* 0x0000000605047c11 */ /* 0x008fc8000f8210ff */
[----:B------:R-:W-:Y:S01]  /*0650*/  LEA.HI.X R5, R5, UR7, R18, 0x2, P1 ;  /* 0x0000000705057c11 */ /* 0x000fe200088f1412 */
[----:B-----5:R-:W-:Y:S02]  /*0660*/  IMAD R17, R14, R10, R11 ;  /* 0x0000000a0e117224 */ /* 0x020fe400078e020b */
[----:B--2---:R-:W-:-:S03]  /*0670*/  IMAD.WIDE R10, R0, 0x4, R12 ;  /* 0x00000004000a7825 */ /* 0x004fc600078e020c */
[----:B------:R1:W-:Y:S04]  /*0680*/  STG.E desc[UR4][R2.64], R17 ;  /* 0x0000001102007986 */ /* 0x0003e8000c101904 */
[----:B------:R-:W2:Y:S04]  /*0690*/  LDG.E R18, desc[UR4][R10.64] ;  /* 0x000000040a127981 */ /* 0x000ea8000c1e1900 */
[----:B------:R-:W2:Y:S01]  /*06a0*/  LDG.E R14, desc[UR4][R4.64+0x4] ;  /* 0x00000404040e7981 */ /* 0x000ea2000c1e1900 */
[----:B------:R-:W-:-:S04]  /*06b0*/  IMAD.WIDE R12, R0, 0x4, R10 ;  /* 0x00000004000c7825 */ /* 0x000fc800078e020a */
[----:B--2---:R-:W-:-:S05]  /*06c0*/  IMAD R19, R14, R18, R17 ;  /* 0x000000120e137224 */ /* 0x004fca00078e0211 */
[----:B------:R1:W-:Y:S04]  /*06d0*/  STG.E desc[UR4][R2.64], R19 ;  /* 0x0000001302007986 */ /* 0x0003e8000c101904 */
[----:B------:R-:W2:Y:S04]  /*06e0*/  LDG.E R14, desc[UR4][R4.64+0x8] ;  /* 0x00000804040e7981 */ /* 0x000ea8000c1e1900 */
[----:B------:R-:W2:Y:S02]  /*06f0*/  LDG.E R15, desc[UR4][R12.64] ;  /* 0x000000040c0f7981 */ /* 0x000ea4000c1e1900 */
[----:B--2---:R-:W-:-:S02]  /*0700*/  IMAD R21, R14, R15, R19 ;  /* 0x0000000f0e157224 */ /* 0x004fc400078e0213 */
[----:B------:R-:W-:-:S03]  /*0710*/  IMAD.WIDE R14, R0, 0x4, R12 ;  /* 0x00000004000e7825 */ /* 0x000fc600078e020c */
[----:B------:R1:W-:Y:S04]  /*0720*/  STG.E desc[UR4][R2.64], R21 ;  /* 0x0000001502007986 */ /* 0x0003e8000c101904 */
[----:B------:R-:W2:Y:S04]  /*0730*/  LDG.E R18, desc[UR4][R4.64+0xc] ;  /* 0x00000c0404127981 */ /* 0x000ea8000c1e1900 */
[----:B------:R-:W2:Y:S01]  /*0740*/  LDG.E R14, desc[UR4][R14.64] ;  /* 0x000000040e0e7981 */ /* 0x000ea2000c1e1900 */
[----:B------:R-:W-:Y:S01]  /*0750*/  IADD3 R9, PT, PT, R9, 0x4, RZ ;  /* 0x0000000409097810 */ /* 0x000fe20007ffe0ff */
[----:B--2---:R-:W-:-:S05]  /*0760*/  IMAD R11, R18, R14, R21 ;  /* 0x0000000e120b7224 */ /* 0x004fca00078e0215 */
[----:B------:R1:W-:Y:S02]  /*0770*/  STG.E desc[UR4][R2.64], R11 ;  /* 0x0000000b02007986 */ /* 0x0003e4000c101904 */
.L_x_2:
[----:B------:R-:W-:Y:S05]  /*0780*/  @!P0 EXIT ;  /* 0x000000000000894d */ /* 0x000fea0003800000 */
[----:B------:R-:W-:Y:S02]  /*0790*/  ISETP.NE.AND P1, PT, R16, 0x1, PT ;  /* 0x000000011000780c */ /* 0x000fe40003f25270 */
[----:B------:R-:W-:-:S04]  /*07a0*/  LOP3.LUT R6, R6, 0x1, RZ, 0xc0, !PT ;  /* 0x0000000106067812 */ /* 0x000fc800078ec0ff */
[----:B------:R-:W-:-:S07]  /*07b0*/  ISETP.NE.U32.AND P0, PT, R6, 0x1, PT ;  /* 0x000000010600780c */ /* 0x000fce0003f05070 */
[----:B------:R-:W-:Y:S06]  /*07c0*/  @!P1 BRA `(.L_x_3) ;  /* 0x0000000000549947 */ /* 0x000fec0003800000 */
[----:B------:R-:W3:Y:S01]  /*07d0*/  LDC.64 R4, c[0x0][0x380] ;  /* 0x0000e000ff047b82 */ /* 0x000ee20000000a00 */
[----:B------:R-:W-:Y:S01]  /*07e0*/  IADD3 R13, PT, PT, R8, R9, RZ ;  /* 0x00000009080d7210 */ /* 0x000fe20007ffe0ff */
[----:B-1----:R-:W-:Y:S01]  /*07f0*/  IMAD R17, R9, R0, R7 ;  /* 0x0000000009117224 */ /* 0x002fe200078e0207 */
[----:B------:R-:W1:Y:S05]  /*0800*/  LDCU.64 UR6, c[0x0][0x380] ;  /* 0x00007000ff0677ac */ /* 0x000e6a0008000a00 */
[----:B------:R-:W4:Y:S01]  /*0810*/  LDC.64 R14, c[0x0][0x388] ;  /* 0x0000e200ff0e7b82 */ /* 0x000f220000000a00 */
[----:B---3--:R-:W-:-:S06]  /*0820*/  IMAD.WIDE.U32 R12, R13, 0x4, R4 ;  /* 0x000000040d0c7825 */ /* 0x008fcc00078e0004 */
[----:B------:R-:W3:Y:S01]  /*0830*/  LDG.E R12, desc[UR4][R12.64] ;  /* 0x000000040c0c7981 */ /* 0x000ee2000c1e1900 */
[----:B----4-:R-:W-:-:S05]  /*0840*/  IMAD.WIDE R14, R17, 0x4, R14 ;  /* 0x00000004110e7825 */ /* 0x010fca00078e020e */
[----:B------:R-:W3:Y:S01]  /*0850*/  LDG.E R6, desc[UR4][R14.64] ;  /* 0x000000040e067981 */ /* 0x000ee2000c1e1900 */
[----:B------:R-:W-:-:S04]  /*0860*/  IADD3 R5, P1, PT, R8, R9, RZ ;  /* 0x0000000908057210 */ /* 0x000fc80007f3e0ff */
[----:B------:R-:W-:Y:S02]  /*0870*/  IADD3.X R10, PT, PT, RZ, RZ, RZ, P1, !PT ;  /* 0x000000ffff0a7210 */ /* 0x000fe40000ffe4ff */
[----:B-1----:R-:W-:Y:S01]  /*0880*/  LEA R4, P1, R5, UR6, 0x2 ;  /* 0x0000000605047c11 */ /* 0x002fe2000f8210ff */
[----:B------:R-:W-:-:S03]  /*0890*/  IMAD.WIDE R16, R0, 0x4, R14 ;  /* 0x0000000400107825 */ /* 0x000fc600078e020e */
[----:B------:R-:W-:Y:S01]  /*08a0*/  LEA.HI.X R5, R5, UR7, R10, 0x2, P1 ;  /* 0x0000000705057c11 */ /* 0x000fe200088f140a */
[----:B---3--:R-:W-:-:S05]  /*08b0*/  IMAD R19, R12, R6, R11 ;  /* 0x000000060c137224 */ /* 0x008fca00078e020b */
[----:B------:R3:W-:Y:S04]  /*08c0*/  STG.E desc[UR4][R2.64], R19 ;  /* 0x0000001302007986 */ /* 0x0007e8000c101904 */
[----:B------:R-:W2:Y:S04]  /*08d0*/  LDG.E R16, desc[UR4][R16.64] ;  /* 0x0000000410107981 */ /* 0x000ea8000c1e1900 */
[----:B------:R-:W2:Y:S01]  /*08e0*/  LDG.E R4, desc[UR4][R4.64+0x4] ;  /* 0x0000040404047981 */ /* 0x000ea2000c1e1900 */
[----:B------:R-:W-:Y:S01]  /*08f0*/  IADD3 R9, PT, PT, R9, 0x2, RZ ;  /* 0x0000000209097810 */ /* 0x000fe20007ffe0ff */
[----:B--2---:R-:W-:-:S05]  /*0900*/  IMAD R11, R4, R16, R19 ;  /* 0x00000010040b7224 */ /* 0x004fca00078e0213 */
[----:B------:R3:W-:Y:S02]  /*0910*/  STG.E desc[UR4][R2.64], R11 ;  /* 0x0000000b02007986 */ /* 0x0007e4000c101904 */
.L_x_3:
[----:B------:R-:W-:Y:S05]  /*0920*/  @P0 EXIT ;  /* 0x000000000000094d */ /* 0x000fea0003800000 */
[----:B------:R-:W4:Y:S01]  /*0930*/  LDC.64 R4, c[0x0][0x380] ;  /* 0x0000e000ff047b82 */ /* 0x000f220000000a00 */
[----:B------:R-:W-:Y:S01]  /*0940*/  IADD3 R15, PT, PT, R8, R9, RZ ;  /* 0x00000009080f7210 */ /* 0x000fe20007ffe0ff */
[----:B------:R-:W-:-:S06]  /*0950*/  IMAD R7, R9, R0, R7 ;  /* 0x0000000009077224 */ /* 0x000fcc00078e0207 */
[----:B------:R-:W5:Y:S01]  /*0960*/  LDC.64 R12, c[0x0][0x388] ;  /* 0x0000e200ff0c7b82 */ /* 0x000f620000000a00 */
[----:B----4-:R-:W-:-:S06]  /*0970*/  IMAD.WIDE.U32 R4, R15, 0x4, R4 ;  /* 0x000000040f047825 */ /* 0x010fcc00078e0004 */
[----:B------:R-:W1:Y:S01]  /*0980*/  LDG.E R4, desc[UR4][R4.64] ;  /* 0x0000000404047981 */ /* 0x000e62000c1e1900 */
[----:B-----5:R-:W-:-:S06]  /*0990*/  IMAD.WIDE R6, R7, 0x4, R12 ;  /* 0x0000000407067825 */ /* 0x020fcc00078e020c */
[----:B------:R-:W1:Y:S02]  /*09a0*/  LDG.E R6, desc[UR4][R6.64] ;  /* 0x0000000406067981 */ /* 0x000e64000c1e1900 */
[----:B-123--:R-:W-:-:S05]  /*09b0*/  IMAD R11, R4, R6, R11 ;  /* 0x00000006040b7224 */ /* 0x00efca00078e020b */
[----:B------:R-:W-:Y:S01]  /*09c0*/  STG.E desc[UR4][R2.64], R11 ;  /* 0x0000000b02007986 */ /* 0x000fe2000c101904 */
[----:B------:R-:W-:Y:S05]  /*09d0*/  EXIT ;  /* 0x000000000000794d */ /* 0x000fea0003800000 */
.L_x_4:
[----:B------:R-:W-:-:S00]  /*09e0*/  BRA `(.L_x_4) ;  /* 0xfffffffc00fc7947 */ /* 0x000fc0000383ffff */
[----:B------:R-:W-:-:S00]  /*09f0*/  NOP ;  /* 0x0000000000007918 */ /* 0x000fc00000000000 */
        /* <DEDUP_REMOVED lines=8> */
.L_x_5:


//--------------------- .nv.shared.reserved.0     --------------------------
	.section	.nv.shared.reserved.0,"aw",@nobits
	.weak		__nv_reservedSMEM_offset_0_alias
	.size		__nv_reservedSMEM_offset_0_alias, 0, 64
	.other		__nv_reservedSMEM_offset_0_alias,@"STO_CUDA_RESERVED_SHARED STV_DEFAULT"
__nv_reservedSMEM_offset_0_alias:
	.zero		0
	.zero		64


//--------------------- .nv.constant0._Z17gpu_matrix_KernelPiS_S_iii --------------------------
	.section	.nv.constant0._Z17gpu_matrix_KernelPiS_S_iii,"a",@progbits
	.sectionflags	@""
	.align	4
.nv.constant0._Z17gpu_matrix_KernelPiS_S_iii:
	.zero		932


//--------------------- SYMBOLS --------------------------

	.type		.nv.reservedSmem.offset0,@object
	.size		.nv.reservedSmem.offset0,0x4
